	.headerflags	@"EF_CUDA_TEXMODE_UNIFIED EF_CUDA_64BIT_ADDRESS EF_CUDA_ACCELERATORS EF_CUDA_SM90 EF_CUDA_VIRTUAL_SM(EF_CUDA_SM90)"
	.elftype	@"ET_EXEC"


//--------------------- .nv.info                  --------------------------
	.section	.nv.info,"",@"SHT_CUDA_INFO"
	.align	4


	//----- nvinfo : EIATTR_REGCOUNT
	.align		4
        /*0000*/ 	.byte	0x04, 0x2f
        /*0002*/ 	.short	(.L_1 - .L_0)
	.align		4
.L_0:
        /*0004*/ 	.word	index@(triton_poi_fused_convolution_relu_threshold_backward_10)
        /*0008*/ 	.word	0x0000000c


	//----- nvinfo : EIATTR_MIN_STACK_SIZE
	.align		4
.L_1:
        /*000c*/ 	.byte	0x04, 0x12
        /*000e*/ 	.short	(.L_3 - .L_2)
	.align		4
.L_2:
        /*0010*/ 	.word	index@(triton_poi_fused_convolution_relu_threshold_backward_10)
        /*0014*/ 	.word	0x00000000


	//----- nvinfo : EIATTR_FRAME_SIZE
	.align		4
.L_3:
        /*0018*/ 	.byte	0x04, 0x11
        /*001a*/ 	.short	(.L_5 - .L_4)
	.align		4
.L_4:
        /*001c*/ 	.word	index@(triton_poi_fused_convolution_relu_threshold_backward_10)
        /*0020*/ 	.word	0x00000000


	//----- nvinfo : EIATTR_MIN_STACK_SIZE
	.align		4
.L_5:
        /*0024*/ 	.byte	0x04, 0x12
        /*0026*/ 	.short	(.L_7 - .L_6)
	.align		4
.L_6:
        /*0028*/ 	.word	index@(triton_poi_fused_convolution_relu_threshold_backward_10)
        /*002c*/ 	.word	0x00000000
.L_7:


//--------------------- .nv.info.triton_poi_fused_convolution_relu_threshold_backward_10 --------------------------
	.section	.nv.info.triton_poi_fused_convolution_relu_threshold_backward_10,"",@"SHT_CUDA_INFO"
	.sectionflags	@""
	.align	4


	//----- nvinfo : EIATTR_CUDA_API_VERSION
	.align		4
        /*0000*/ 	.byte	0x04, 0x37
        /*0002*/ 	.short	(.L_9 - .L_8)
.L_8:
        /*0004*/ 	.word	0x0000007c


	//----- nvinfo : EIATTR_KPARAM_INFO
	.align		4
.L_9:
        /*0008*/ 	.byte	0x04, 0x17
        /*000a*/ 	.short	(.L_11 - .L_10)
.L_10:
        /*000c*/ 	.word	0x00000000
        /*0010*/ 	.short	0x0003
        /*0012*/ 	.short	0x0018
        /*0014*/ 	.byte	0x00, 0xf0, 0x11, 0x00


	//----- nvinfo : EIATTR_KPARAM_INFO
	.align		4
.L_11:
        /*0018*/ 	.byte	0x04, 0x17
        /*001a*/ 	.short	(.L_13 - .L_12)
.L_12:
        /*001c*/ 	.word	0x00000000
        /*0020*/ 	.short	0x0002
        /*0022*/ 	.short	0x0010
        /*0024*/ 	.byte	0x00, 0xf4, 0x21, 0x00


	//----- nvinfo : EIATTR_KPARAM_INFO
	.align		4
.L_13:
        /*0028*/ 	.byte	0x04, 0x17
        /*002a*/ 	.short	(.L_15 - .L_14)
.L_14:
        /*002c*/ 	.word	0x00000000
        /*0030*/ 	.short	0x0001
        /*0032*/ 	.short	0x0008
        /*0034*/ 	.byte	0x00, 0xf4, 0x21, 0x00


	//----- nvinfo : EIATTR_KPARAM_INFO
	.align		4
.L_15:
        /*0038*/ 	.byte	0x04, 0x17
        /*003a*/ 	.short	(.L_17 - .L_16)
.L_16:
        /*003c*/ 	.word	0x00000000
        /*0040*/ 	.short	0x0000
        /*0042*/ 	.short	0x0000
        /*0044*/ 	.byte	0x00, 0xf4, 0x21, 0x00


	//----- nvinfo : EIATTR_SPARSE_MMA_MASK
	.align		4
.L_17:
        /*0048*/ 	.byte	0x03, 0x50
        /*004a*/ 	.short	0x0000


	//----- nvinfo : EIATTR_MAXREG_COUNT
	.align		4
        /*004c*/ 	.byte	0x03, 0x1b
        /*004e*/ 	.short	0x00ff


	//----- nvinfo : EIATTR_EXIT_INSTR_OFFSETS
	.align		4
        /*0050*/ 	.byte	0x04, 0x1c
        /*0052*/ 	.short	(.L_19 - .L_18)


	//   ....[0]....
.L_18:
        /*0054*/ 	.word	0x00000240


	//----- nvinfo : EIATTR_REQNTID
	.align		4
.L_19:
        /*0058*/ 	.byte	0x04, 0x10
        /*005a*/ 	.short	(.L_21 - .L_20)
.L_20:
        /*005c*/ 	.word	0x00000080
        /*0060*/ 	.word	0x00000001
        /*0064*/ 	.word	0x00000001


	//----- nvinfo : EIATTR_CBANK_PARAM_SIZE
	.align		4
.L_21:
        /*0068*/ 	.byte	0x03, 0x19
        /*006a*/ 	.short	0x001c


	//----- nvinfo : EIATTR_PARAM_CBANK
	.align		4
        /*006c*/ 	.byte	0x04, 0x0a
        /*006e*/ 	.short	(.L_23 - .L_22)
	.align		4
.L_22:
        /*0070*/ 	.word	index@(.nv.constant0.triton_poi_fused_convolution_relu_threshold_backward_10)
        /*0074*/ 	.short	0x0210
        /*0076*/ 	.short	0x001c


	//----- nvinfo : EIATTR_SW_WAR
	.align		4
.L_23:
        /*0078*/ 	.byte	0x04, 0x36
        /*007a*/ 	.short	(.L_25 - .L_24)
.L_24:
        /*007c*/ 	.word	0x00000008
.L_25:


//--------------------- .nv.callgraph             --------------------------
	.section	.nv.callgraph,"",@"SHT_CUDA_CALLGRAPH"
	.align	4
	.sectionentsize	8
	.align		4
        /*0000*/ 	.word	0x00000000
	.align		4
        /*0004*/ 	.word	0xffffffff
	.align		4
        /*0008*/ 	.word	0x00000000
	.align		4
        /*000c*/ 	.word	0xfffffffe
	.align		4
        /*0010*/ 	.word	0x00000000
	.align		4
        /*0014*/ 	.word	0xfffffffd
	.align		4
        /*0018*/ 	.word	0x00000000
	.align		4
        /*001c*/ 	.word	0xfffffffc


//--------------------- .text.triton_poi_fused_convolution_relu_threshold_backward_10 --------------------------
	.section	.text.triton_poi_fused_convolution_relu_threshold_backward_10,"ax",@progbits
	.align	128
        .global         triton_poi_fused_convolution_relu_threshold_backward_10
        .type           triton_poi_fused_convolution_relu_threshold_backward_10,@function
        .size           triton_poi_fused_convolution_relu_threshold_backward_10,(.L_x_1 - triton_poi_fused_convolution_relu_threshold_backward_10)
        .other          triton_poi_fused_convolution_relu_threshold_backward_10,@"STO_CUDA_ENTRY STV_DEFAULT"
triton_poi_fused_convolution_relu_threshold_backward_10:
.text.triton_poi_fused_convolution_relu_threshold_backward_10:
[----:B------:R-:W-:Y:S01]  /*0000*/  LDC R1, c[0x0][0x28] ;  /* 0x00000a00ff017b82 */ /* 0x000fe20000000800 */
[----:B------:R-:W1:Y:S07]  /*0010*/  S2R R0, SR_TID.X ;  /* 0x0000000000007919 */ /* 0x000e6e0000002100 */
[----:B------:R-:W2:Y:S01]  /*0020*/  LDC.64 R4, c[0x0][0x218] ;  /* 0x00008600ff047b82 */ /* 0x000ea20000000a00 */
[----:B------:R-:W-:Y:S01]  /*0030*/  ULDC.64 UR4, c[0x0][0x208] ;  /* 0x0000820000047ab9 */ /* 0x000fe20000000a00 */
[----:B------:R-:W-:Y:S01]  /*0040*/  ULDC.64 UR6, c[0x0][0x220] ;  /* 0x0000880000067ab9 */ /* 0x000fe20000000a00 */
[----:B------:R-:W3:Y:S01]  /*0050*/  S2R R7, SR_CTAID.X ;  /* 0x0000000000077919 */ /* 0x000ee20000002500 */
[----:B-1----:R-:W-:Y:S01]  /*0060*/  IMAD.SHL.U32 R0, R0, 0x2, RZ ;  /* 0x0000000200007824 */ /* 0x002fe200078e00ff */
[----:B---3--:R-:W-:-:S04]  /*0070*/  SHF.R.S32.HI R2, RZ, 0x17, R7 ;  /* 0x00000017ff027819 */ /* 0x008fc80000011407 */
[----:B------:R-:W-:Y:S02]  /*0080*/  LOP3.LUT R0, R0, 0xfe, RZ, 0xc0, !PT ;  /* 0x000000fe00007812 */ /* 0x000fe400078ec0ff */
[----:B------:R-:W-:-:S03]  /*0090*/  SGXT R2, R2, 0x1 ;  /* 0x000000010202781a */ /* 0x000fc60000000200 */
[----:B------:R-:W-:-:S05]  /*00a0*/  IMAD R7, R7, 0x100, R0 ;  /* 0x0000010007077824 */ /* 0x000fca00078e0200 */
[----:B------:R-:W-:Y:S02]  /*00b0*/  LEA.HI R0, R2, R7, RZ, 0x8 ;  /* 0x0000000702007211 */ /* 0x000fe400078f40ff */
[----:B------:R-:W1:Y:S02]  /*00c0*/  LDC.64 R2, c[0x0][0x210] ;  /* 0x00008400ff027b82 */ /* 0x000e640000000a00 */
[----:B------:R-:W-:-:S05]  /*00d0*/  SHF.R.S32.HI R0, RZ, 0x8, R0 ;  /* 0x00000008ff007819 */ /* 0x000fca0000011400 */
[----:B------:R-:W-:-:S05]  /*00e0*/  IMAD.HI R6, R0, 0x2aaaaaab, RZ ;  /* 0x2aaaaaab00067827 */ /* 0x000fca00078e02ff */
[----:B------:R-:W-:-:S04]  /*00f0*/  SHF.R.U32.HI R9, RZ, 0x1f, R6 ;  /* 0x0000001fff097819 */ /* 0x000fc80000011606 */
[----:B------:R-:W-:-:S05]  /*0100*/  LEA.HI R9, R6, R9, RZ, 0x1d ;  /* 0x0000000906097211 */ /* 0x000fca00078fe8ff */
[----:B------:R-:W-:Y:S02]  /*0110*/  IMAD R9, R9, -0x30, R0 ;  /* 0xffffffd009097824 */ /* 0x000fe400078e0200 */
[----:B-1----:R-:W-:-:S04]  /*0120*/  IMAD.WIDE R2, R7, 0x4, R2 ;  /* 0x0000000407027825 */ /* 0x002fc800078e0202 */
[----:B--2---:R-:W-:Y:S02]  /*0130*/  IMAD.WIDE R4, R9, 0x4, R4 ;  /* 0x0000000409047825 */ /* 0x004fe400078e0204 */
[----:B------:R-:W2:Y:S04]  /*0140*/  LDG.E.64 R2, desc[UR4][R2.64] ;  /* 0x0000000402027981 */ /* 0x000ea8000c1e1b00 */
[----:B------:R-:W2:Y:S02]  /*0150*/  LDG.E.EL R4, desc[UR4][R4.64] ;  /* 0x0000000404047981 */ /* 0x000ea4000c2e1900 */
[C-C-:B--2---:R-:W-:Y:S01]  /*0160*/  FADD R0, R2.reuse, R4.reuse ;  /* 0x0000000402007221 */ /* 0x144fe20000000000 */
[----:B------:R-:W-:Y:S01]  /*0170*/  FADD R6, R3, R4 ;  /* 0x0000000403067221 */ /* 0x000fe20000000000 */
[----:B------:R-:W-:-:S02]  /*0180*/  FSETP.GEU.AND P1, PT, R2, -R4, PT ;  /* 0x800000040200720b */ /* 0x000fc40003f2e000 */
[----:B------:R-:W-:Y:S02]  /*0190*/  FSETP.GEU.AND P0, PT, R3, -R4, PT ;  /* 0x800000040300720b */ /* 0x000fe40003f0e000 */
[----:B------:R-:W-:Y:S02]  /*01a0*/  FSEL R0, R0, RZ, P1 ;  /* 0x000000ff00007208 */ /* 0x000fe40000800000 */
[----:B------:R-:W-:Y:S02]  /*01b0*/  FSEL R6, R6, RZ, P0 ;  /* 0x000000ff06067208 */ /* 0x000fe40000000000 */
[----:B------:R-:W-:Y:S02]  /*01c0*/  FSETP.GTU.AND P1, PT, R0, RZ, PT ;  /* 0x000000ff0000720b */ /* 0x000fe40003f2c000 */
[----:B------:R-:W-:Y:S02]  /*01d0*/  FSETP.GTU.AND P0, PT, R6, RZ, PT ;  /* 0x000000ff0600720b */ /* 0x000fe40003f0c000 */
[----:B------:R-:W-:-:S02]  /*01e0*/  SEL R0, RZ, 0x1, P1 ;  /* 0x00000001ff007807 */ /* 0x000fc40000800000 */
[----:B------:R-:W-:Y:S02]  /*01f0*/  SEL R5, RZ, 0x100, P0 ;  /* 0x00000100ff057807 */ /* 0x000fe40000000000 */
[----:B------:R-:W-:-:S03]  /*0200*/  IADD3 R2, P2, R7, UR6, RZ ;  /* 0x0000000607027c10 */ /* 0x000fc6000ff5e0ff */
[----:B------:R-:W-:Y:S01]  /*0210*/  IMAD.IADD R5, R0, 0x1, R5 ;  /* 0x0000000100057824 */ /* 0x000fe200078e0205 */
[----:B------:R-:W-:-:S05]  /*0220*/  LEA.HI.X.SX32 R3, R7, UR7, 0x1, P2 ;  /* 0x0000000707037c11 */ /* 0x000fca00090f0eff */
[----:B------:R-:W-:Y:S01]  /*0230*/  STG.E.U16 desc[UR4][R2.64], R5 ;  /* 0x0000000502007986 */ /* 0x000fe2000c101504 */
[----:B------:R-:W-:Y:S05]  /*0240*/  EXIT ;  /* 0x000000000000794d */ /* 0x000fea0003800000 */
.L_x_0:
[----:B------:R-:W-:-:S00]  /*0250*/  BRA `(.L_x_0) ;  /* 0xfffffffc00fc7947 */ /* 0x000fc0000383ffff */
[----:B------:R-:W-:-:S00]  /*0260*/  NOP ;  /* 0x0000000000007918 */ /* 0x000fc00000000000 */
        /* <DEDUP_REMOVED lines=9> */
.L_x_1:


//--------------------- .nv.constant0.triton_poi_fused_convolution_relu_threshold_backward_10 --------------------------
	.section	.nv.constant0.triton_poi_fused_convolution_relu_threshold_backward_10,"a",@progbits
	.sectionflags	@""
	.align	4
.nv.constant0.triton_poi_fused_convolution_relu_threshold_backward_10:
	.zero		556
